//
// Generated by NVIDIA NVVM Compiler
//
// Compiler Build ID: CL-36424714
// Cuda compilation tools, release 13.0, V13.0.88
// Based on NVVM 20.0.0
//

.version 9.0
.target sm_100
.address_size 64

	// .globl	_Z9reductionPiS_
// _ZZ9reductionPiS_E7partial has been demoted

.visible .entry _Z9reductionPiS_(
	.param .u64 .ptr .align 1 _Z9reductionPiS__param_0,
	.param .u64 .ptr .align 1 _Z9reductionPiS__param_1
)
{
	.reg .pred 	%p<3>;
	.reg .b32 	%r<21>;
	.reg .b32 	%f<6>;
	.reg .b64 	%rd<9>;
	// demoted variable
	.shared .align 4 .b8 _ZZ9reductionPiS_E7partial[1024];
	ld.param.u64 	%rd2, [_Z9reductionPiS__param_0];
	ld.param.u64 	%rd3, [_Z9reductionPiS__param_1];
	cvta.to.global.u64 	%rd1, %rd3;
	cvta.to.global.u64 	%rd4, %rd2;
	mov.u32 	%r1, %tid.x;
	mov.u32 	%r6, %ctaid.x;
	mov.u32 	%r20, %ntid.x;
	mul.lo.s32 	%r7, %r6, %r20;
	shl.b32 	%r8, %r7, 1;
	add.s32 	%r9, %r8, %r1;
	mul.wide.u32 	%rd5, %r9, 4;
	add.s64 	%rd6, %rd4, %rd5;
	ld.global.u32 	%r10, [%rd6];
	cvt.rn.f32.s32 	%f1, %r10;
	shl.b32 	%r11, %r1, 2;
	mov.u32 	%r12, _ZZ9reductionPiS_E7partial;
	add.s32 	%r3, %r12, %r11;
	st.shared.f32 	[%r3], %f1;
	add.s32 	%r13, %r9, %r20;
	mul.wide.u32 	%rd7, %r13, 4;
	add.s64 	%rd8, %rd4, %rd7;
	ld.global.u32 	%r14, [%rd8];
	cvt.rn.f32.s32 	%f2, %r14;
	shl.b32 	%r15, %r20, 2;
	add.s32 	%r16, %r3, %r15;
	st.shared.f32 	[%r16], %f2;
$L__BB0_1:
	bar.sync 	0;
	setp.ge.u32 	%p1, %r1, %r20;
	@%p1 bra 	$L__BB0_3;
	shl.b32 	%r17, %r20, 2;
	add.s32 	%r18, %r3, %r17;
	ld.shared.f32 	%f3, [%r18];
	ld.shared.f32 	%f4, [%r3];
	add.f32 	%f5, %f3, %f4;
	st.shared.f32 	[%r3], %f5;
	cvt.rzi.s32.f32 	%r19, %f5;
	st.global.u32 	[%rd1], %r19;
$L__BB0_3:
	shr.u32 	%r5, %r20, 1;
	setp.gt.u32 	%p2, %r20, 1;
	mov.u32 	%r20, %r5;
	@%p2 bra 	$L__BB0_1;
	ret;

}


// ===== COMPILED SASS (sm_100) =====

	.target	sm_100

	.elftype	@"ET_EXEC"


//--------------------- .note.nv.tkinfo           --------------------------
	.section	.note.nv.tkinfo,"",@"SHT_NOTE"
	.sectionflags	@"SHF_NOTE_NV_TKINFO"
	.tkinfo
        /*0018*/ 	.word	0x00000002
        /*0030*/ 	.string	""
        /*0030*/ 	.string	"ptxas"
        /*0030*/ 	.string	"Cuda compilation tools, release 13.0, V13.0.88"
        /*0030*/ 	.string	"Build cuda_13.0.r13.0/compiler.36424714_0"
        /*0030*/ 	.string	"-arch sm_100 -m 64 "



//--------------------- .note.nv.cuinfo           --------------------------
	.section	.note.nv.cuinfo,"",@"SHT_NOTE"
	.sectionflags	@"SHF_NOTE_NV_CUINFO"
        /*0018*/ 	.short	0x0002
        /*001a*/ 	.short	0x0064
        /*001c*/ 	.short	0x0082
	.zero		2


//--------------------- .nv.info                  --------------------------
	.section	.nv.info,"",@"SHT_CUDA_INFO"
	.align	4


	//----- nvinfo : EIATTR_REGCOUNT
	.align		4
        /*0000*/ 	.byte	0x04, 0x2f
        /*0002*/ 	.short	(.L_1 - .L_0)
	.align		4
.L_0:
        /*0004*/ 	.word	index@(_Z9reductionPiS_)
        /*0008*/ 	.word	0x0000000e


	//----- nvinfo : EIATTR_FRAME_SIZE
	.align		4
.L_1:
        /*000c*/ 	.byte	0x04, 0x11
        /*000e*/ 	.short	(.L_3 - .L_2)
	.align		4
.L_2:
        /*0010*/ 	.word	index@(_Z9reductionPiS_)
        /*0014*/ 	.word	0x00000000


	//----- nvinfo : EIATTR_MIN_STACK_SIZE
	.align		4
.L_3:
        /*0018*/ 	.byte	0x04, 0x12
        /*001a*/ 	.short	(.L_5 - .L_4)
	.align		4
.L_4:
        /*001c*/ 	.word	index@(_Z9reductionPiS_)
        /*0020*/ 	.word	0x00000000
.L_5:


//--------------------- .nv.compat                --------------------------
	.section	.nv.compat,"",@"SHT_CUDA_COMPAT_INFO"
	.align	4
        /*0000*/ 	.byte	0x02, 0x09, 0x00, 0x00, 0x02, 0x02, 0x01, 0x00, 0x02, 0x05, 0x05, 0x00, 0x03, 0x07, 0x01, 0x01
        /*0010*/ 	.byte	0x02, 0x03, 0x00, 0x00, 0x02, 0x06, 0x01, 0x00, 0x04, 0x0b, 0x08, 0x00, 0x09, 0x00, 0x00, 0x00
        /*0020*/ 	.byte	0x00, 0x00, 0x00, 0x00


//--------------------- .nv.info._Z9reductionPiS_ --------------------------
	.section	.nv.info._Z9reductionPiS_,"",@"SHT_CUDA_INFO"
	.sectionflags	@""
	.align	4


	//----- nvinfo : EIATTR_CUDA_API_VERSION
	.align		4
        /*0000*/ 	.byte	0x04, 0x37
        /*0002*/ 	.short	(.L_7 - .L_6)
.L_6:
        /*0004*/ 	.word	0x00000082


	//----- nvinfo : EIATTR_KPARAM_INFO
	.align		4
.L_7:
        /*0008*/ 	.byte	0x04, 0x17
        /*000a*/ 	.short	(.L_9 - .L_8)
.L_8:
        /*000c*/ 	.word	0x00000000
        /*0010*/ 	.short	0x0001
        /*0012*/ 	.short	0x0008
        /*0014*/ 	.byte	0x00, 0xf5, 0x21, 0x00


	//----- nvinfo : EIATTR_KPARAM_INFO
	.align		4
.L_9:
        /*0018*/ 	.byte	0x04, 0x17
        /*001a*/ 	.short	(.L_11 - .L_10)
.L_10:
        /*001c*/ 	.word	0x00000000
        /*0020*/ 	.short	0x0000
        /*0022*/ 	.short	0x0000
        /*0024*/ 	.byte	0x00, 0xf5, 0x21, 0x00


	//----- nvinfo : EIATTR_SPARSE_MMA_MASK
	.align		4
.L_11:
        /*0028*/ 	.byte	0x03, 0x50
        /*002a*/ 	.short	0x0000


	//----- nvinfo : EIATTR_MAXREG_COUNT
	.align		4
        /*002c*/ 	.byte	0x03, 0x1b
        /*002e*/ 	.short	0x00ff


	//----- nvinfo : EIATTR_NUM_BARRIERS
	.align		4
        /*0030*/ 	.byte	0x02, 0x4c
        /*0032*/ 	.byte	0x01
	.zero		1


	//----- nvinfo : EIATTR_MERCURY_ISA_VERSION
	.align		4
        /*0034*/ 	.byte	0x03, 0x5f
        /*0036*/ 	.short	0x0101


	//----- nvinfo : EIATTR_VRC_CTA_INIT_COUNT
	.align		4
        /*0038*/ 	.byte	0x02, 0x4a
	.zero		1
	.zero		1


	//----- nvinfo : EIATTR_EXIT_INSTR_OFFSETS
	.align		4
        /*003c*/ 	.byte	0x04, 0x1c
        /*003e*/ 	.short	(.L_13 - .L_12)


	//   ....[0]....
.L_12:
        /*0040*/ 	.word	0x00000230


	//----- nvinfo : EIATTR_CBANK_PARAM_SIZE
	.align		4
.L_13:
        /*0044*/ 	.byte	0x03, 0x19
        /*0046*/ 	.short	0x0010


	//----- nvinfo : EIATTR_PARAM_CBANK
	.align		4
        /*0048*/ 	.byte	0x04, 0x0a
        /*004a*/ 	.short	(.L_15 - .L_14)
	.align		4
.L_14:
        /*004c*/ 	.word	index@(.nv.constant0._Z9reductionPiS_)
        /*0050*/ 	.short	0x0380
        /*0052*/ 	.short	0x0010


	//----- nvinfo : EIATTR_SW_WAR
	.align		4
.L_15:
        /*0054*/ 	.byte	0x04, 0x36
        /*0056*/ 	.short	(.L_17 - .L_16)
.L_16:
        /*0058*/ 	.word	0x00000008
.L_17:


//--------------------- .nv.callgraph             --------------------------
	.section	.nv.callgraph,"",@"SHT_CUDA_CALLGRAPH"
	.align	4
	.sectionentsize	8
	.align		4
        /*0000*/ 	.word	0x00000000
	.align		4
        /*0004*/ 	.word	0xffffffff
	.align		4
        /*0008*/ 	.word	0x00000000
	.align		4
        /*000c*/ 	.word	0xfffffffe
	.align		4
        /*0010*/ 	.word	0x00000000
	.align		4
        /*0014*/ 	.word	0xfffffffd
	.align		4
        /*0018*/ 	.word	0x00000000
	.align		4
        /*001c*/ 	.word	0xfffffffc


//--------------------- .text._Z9reductionPiS_    --------------------------
	.section	.text._Z9reductionPiS_,"ax",@progbits
	.align	128
        .global         _Z9reductionPiS_
        .type           _Z9reductionPiS_,@function
        .size           _Z9reductionPiS_,(.L_x_2 - _Z9reductionPiS_)
        .other          _Z9reductionPiS_,@"STO_CUDA_ENTRY STV_DEFAULT"
_Z9reductionPiS_:
.text._Z9reductionPiS_:
[----:B------:R-:W-:Y:S01]  /*0000*/  LDC R1, c[0x0][0x37c] ;  /* 0x0000df00ff017b82 */ /* 0x000fe20000000800 */
[----:B------:R-:W0:Y:S07]  /*0010*/  S2R R11, SR_TID.X ;  /* 0x00000000000b7919 */ /* 0x000e2e0000002100 */
[----:B------:R-:W1:Y:S01]  /*0020*/  S2UR UR4, SR_CTAID.X ;  /* 0x00000000000479c3 */ /* 0x000e620000002500 */
[----:B------:R-:W2:Y:S07]  /*0030*/  LDCU.64 UR6, c[0x0][0x358] ;  /* 0x00006b00ff0677ac */ /* 0x000eae0008000a00 */
[----:B------:R-:W1:Y:S08]  /*0040*/  LDC R8, c[0x0][0x360] ;  /* 0x0000d800ff087b82 */ /* 0x000e700000000800 */
[----:B------:R-:W3:Y:S01]  /*0050*/  LDC.64 R4, c[0x0][0x380] ;  /* 0x0000e000ff047b82 */ /* 0x000ee20000000a00 */
[----:B-1----:R-:W-:-:S04]  /*0060*/  IMAD R0, R8, UR4, RZ ;  /* 0x0000000408007c24 */ /* 0x002fc8000f8e02ff */
[----:B0-----:R-:W-:-:S04]  /*0070*/  IMAD R3, R0, 0x2, R11 ;  /* 0x0000000200037824 */ /* 0x001fc800078e020b */
[C---:B------:R-:W-:Y:S02]  /*0080*/  IMAD.IADD R7, R3.reuse, 0x1, R8 ;  /* 0x0000000103077824 */ /* 0x040fe400078e0208 */
[----:B---3--:R-:W-:-:S04]  /*0090*/  IMAD.WIDE.U32 R2, R3, 0x4, R4 ;  /* 0x0000000403027825 */ /* 0x008fc800078e0004 */
[----:B------:R-:W-:Y:S02]  /*00a0*/  IMAD.WIDE.U32 R4, R7, 0x4, R4 ;  /* 0x0000000407047825 */ /* 0x000fe400078e0004 */
[----:B--2---:R-:W2:Y:S04]  /*00b0*/  LDG.E R2, desc[UR6][R2.64] ;  /* 0x0000000602027981 */ /* 0x004ea8000c1e1900 */
[----:B------:R-:W3:Y:S01]  /*00c0*/  LDG.E R4, desc[UR6][R4.64] ;  /* 0x0000000604047981 */ /* 0x000ee2000c1e1900 */
[----:B------:R-:W0:Y:S01]  /*00d0*/  S2UR UR5, SR_CgaCtaId ;  /* 0x00000000000579c3 */ /* 0x000e220000008800 */
[----:B------:R-:W-:Y:S02]  /*00e0*/  UMOV UR4, 0x400 ;  /* 0x0000040000047882 */ /* 0x000fe40000000000 */
[----:B0-----:R-:W-:-:S06]  /*00f0*/  ULEA UR4, UR5, UR4, 0x18 ;  /* 0x0000000405047291 */ /* 0x001fcc000f8ec0ff */
[----:B------:R-:W-:-:S04]  /*0100*/  LEA R7, R11, UR4, 0x2 ;  /* 0x000000040b077c11 */ /* 0x000fc8000f8e10ff */
[----:B------:R-:W-:Y:S02]  /*0110*/  LEA R9, R8, R7, 0x2 ;  /* 0x0000000708097211 */ /* 0x000fe400078e10ff */
[----:B--2---:R-:W-:Y:S02]  /*0120*/  I2FP.F32.S32 R0, R2 ;  /* 0x0000000200007245 */ /* 0x004fe40000201400 */
[----:B---3--:R-:W-:-:S03]  /*0130*/  I2FP.F32.S32 R6, R4 ;  /* 0x0000000400067245 */ /* 0x008fc60000201400 */
[----:B------:R0:W-:Y:S04]  /*0140*/  STS [R7], R0 ;  /* 0x0000000007007388 */ /* 0x0001e80000000800 */
[----:B------:R0:W-:Y:S02]  /*0150*/  STS [R9], R6 ;  /* 0x0000000609007388 */ /* 0x0001e40000000800 */
.L_x_0:
[----:B------:R-:W-:Y:S01]  /*0160*/  BAR.SYNC.DEFER_BLOCKING 0x0 ;  /* 0x0000000000007b1d */ /* 0x000fe20000010000 */
[----:B------:R-:W-:-:S13]  /*0170*/  ISETP.GE.U32.AND P0, PT, R11, R8, PT ;  /* 0x000000080b00720c */ /* 0x000fda0003f06070 */
[----:B0-----:R-:W-:Y:S01]  /*0180*/  @!P0 IMAD R0, R8, 0x4, R7 ;  /* 0x0000000408008824 */ /* 0x001fe200078e0207 */
[----:B------:R-:W0:Y:S01]  /*0190*/  @!P0 LDC.64 R2, c[0x0][0x388] ;  /* 0x0000e200ff028b82 */ /* 0x000e220000000a00 */
[----:B------:R-:W-:Y:S04]  /*01a0*/  @!P0 LDS R5, [R7] ;  /* 0x0000000007058984 */ /* 0x000fe80000000800 */
[----:B------:R-:W1:Y:S02]  /*01b0*/  @!P0 LDS R0, [R0] ;  /* 0x0000000000008984 */ /* 0x000e640000000800 */
[----:B-1----:R-:W-:-:S04]  /*01c0*/  @!P0 FADD R4, R0, R5 ;  /* 0x0000000500048221 */ /* 0x002fc80000000000 */
[----:B------:R-:W0:Y:S01]  /*01d0*/  @!P0 F2I.TRUNC.NTZ R5, R4 ;  /* 0x0000000400058305 */ /* 0x000e22000020f100 */
[----:B------:R1:W-:Y:S04]  /*01e0*/  @!P0 STS [R7], R4 ;  /* 0x0000000407008388 */ /* 0x0003e80000000800 */
[----:B0-----:R1:W-:Y:S01]  /*01f0*/  @!P0 STG.E desc[UR6][R2.64], R5 ;  /* 0x0000000502008986 */ /* 0x0013e2000c101906 */
[----:B------:R-:W-:Y:S02]  /*0200*/  ISETP.GT.U32.AND P0, PT, R8, 0x1, PT ;  /* 0x000000010800780c */ /* 0x000fe40003f04070 */
[----:B------:R-:W-:-:S11]  /*0210*/  SHF.R.U32.HI R8, RZ, 0x1, R8 ;  /* 0x00000001ff087819 */ /* 0x000fd60000011608 */
[----:B-1----:R-:W-:Y:S05]  /*0220*/  @P0 BRA `(.L_x_0) ;  /* 0xfffffffc00cc0947 */ /* 0x002fea000383ffff */
[----:B------:R-:W-:Y:S05]  /*0230*/  EXIT ;  /* 0x000000000000794d */ /* 0x000fea0003800000 */
.L_x_1:
[----:B------:R-:W-:-:S00]  /*0240*/  BRA `(.L_x_1) ;  /* 0xfffffffc00fc7947 */ /* 0x000fc0000383ffff */
[----:B------:R-:W-:-:S00]  /*0250*/  NOP ;  /* 0x0000000000007918 */ /* 0x000fc00000000000 */
        /* <DEDUP_REMOVED lines=10> */
.L_x_2:


//--------------------- .nv.shared._Z9reductionPiS_ --------------------------
	.section	.nv.shared._Z9reductionPiS_,"aw",@nobits
	.sectionflags	@""
	.align	4
.nv.shared._Z9reductionPiS_:
	.zero		2048


//--------------------- .nv.shared.reserved.0     --------------------------
	.section	.nv.shared.reserved.0,"aw",@nobits
	.weak		__nv_reservedSMEM_offset_0_alias
	.size		__nv_reservedSMEM_offset_0_alias, 0, 64
	.other		__nv_reservedSMEM_offset_0_alias,@"STO_CUDA_RESERVED_SHARED STV_DEFAULT"
__nv_reservedSMEM_offset_0_alias:
	.zero		0
	.zero		64


//--------------------- .nv.constant0._Z9reductionPiS_ --------------------------
	.section	.nv.constant0._Z9reductionPiS_,"a",@progbits
	.sectionflags	@""
	.align	4
.nv.constant0._Z9reductionPiS_:
	.zero		912


//--------------------- SYMBOLS --------------------------

	.type		.nv.reservedSmem.offset0,@object
	.size		.nv.reservedSmem.offset0,0x4
	.type		.nv.reservedSmem.cap,@object
	.size		.nv.reservedSmem.cap,0x4
